	.headerflags	@"EF_CUDA_TEXMODE_UNIFIED EF_CUDA_64BIT_ADDRESS EF_CUDA_ACCELERATORS EF_CUDA_SM90 EF_CUDA_VIRTUAL_SM(EF_CUDA_SM90)"
	.elftype	@"ET_EXEC"


//--------------------- .nv.info                  --------------------------
	.section	.nv.info,"",@"SHT_CUDA_INFO"
	.align	4


	//----- nvinfo : EIATTR_REGCOUNT
	.align		4
        /*0000*/ 	.byte	0x04, 0x2f
        /*0002*/ 	.short	(.L_3 - .L_2)
	.align		4
.L_2:
        /*0004*/ 	.word	index@(triton_poi_fused__native_batch_norm_legit_no_training_convolution_relu_8)
        /*0008*/ 	.word	0x00000020


	//----- nvinfo : EIATTR_MIN_STACK_SIZE
	.align		4
.L_3:
        /*000c*/ 	.byte	0x04, 0x12
        /*000e*/ 	.short	(.L_5 - .L_4)
	.align		4
.L_4:
        /*0010*/ 	.word	index@(triton_poi_fused__native_batch_norm_legit_no_training_convolution_relu_8)
        /*0014*/ 	.word	0x00000000


	//----- nvinfo : EIATTR_FRAME_SIZE
	.align		4
.L_5:
        /*0018*/ 	.byte	0x04, 0x11
        /*001a*/ 	.short	(.L_7 - .L_6)
	.align		4
.L_6:
        /*001c*/ 	.word	index@(triton_poi_fused__native_batch_norm_legit_no_training_convolution_relu_8)
        /*0020*/ 	.word	0x00000000


	//----- nvinfo : EIATTR_MIN_STACK_SIZE
	.align		4
.L_7:
        /*0024*/ 	.byte	0x04, 0x12
        /*0026*/ 	.short	(.L_9 - .L_8)
	.align		4
.L_8:
        /*0028*/ 	.word	index@(triton_poi_fused__native_batch_norm_legit_no_training_convolution_relu_8)
        /*002c*/ 	.word	0x00000000
.L_9:


//--------------------- .nv.info.triton_poi_fused__native_batch_norm_legit_no_training_convolution_relu_8 --------------------------
	.section	.nv.info.triton_poi_fused__native_batch_norm_legit_no_training_convolution_relu_8,"",@"SHT_CUDA_INFO"
	.sectionflags	@""
	.align	4


	//----- nvinfo : EIATTR_CUDA_API_VERSION
	.align		4
        /*0000*/ 	.byte	0x04, 0x37
        /*0002*/ 	.short	(.L_11 - .L_10)
.L_10:
        /*0004*/ 	.word	0x0000007c


	//----- nvinfo : EIATTR_KPARAM_INFO
	.align		4
.L_11:
        /*0008*/ 	.byte	0x04, 0x17
        /*000a*/ 	.short	(.L_13 - .L_12)
.L_12:
        /*000c*/ 	.word	0x00000000
        /*0010*/ 	.short	0x0007
        /*0012*/ 	.short	0x0038
        /*0014*/ 	.byte	0x00, 0xf0, 0x11, 0x00


	//----- nvinfo : EIATTR_KPARAM_INFO
	.align		4
.L_13:
        /*0018*/ 	.byte	0x04, 0x17
        /*001a*/ 	.short	(.L_15 - .L_14)
.L_14:
        /*001c*/ 	.word	0x00000000
        /*0020*/ 	.short	0x0006
        /*0022*/ 	.short	0x0030
        /*0024*/ 	.byte	0x00, 0xf4, 0x21, 0x00


	//----- nvinfo : EIATTR_KPARAM_INFO
	.align		4
.L_15:
        /*0028*/ 	.byte	0x04, 0x17
        /*002a*/ 	.short	(.L_17 - .L_16)
.L_16:
        /*002c*/ 	.word	0x00000000
        /*0030*/ 	.short	0x0005
        /*0032*/ 	.short	0x0028
        /*0034*/ 	.byte	0x00, 0xf4, 0x21, 0x00


	//----- nvinfo : EIATTR_KPARAM_INFO
	.align		4
.L_17:
        /*0038*/ 	.byte	0x04, 0x17
        /*003a*/ 	.short	(.L_19 - .L_18)
.L_18:
        /*003c*/ 	.word	0x00000000
        /*0040*/ 	.short	0x0004
        /*0042*/ 	.short	0x0020
        /*0044*/ 	.byte	0x00, 0xf4, 0x21, 0x00


	//----- nvinfo : EIATTR_KPARAM_INFO
	.align		4
.L_19:
        /*0048*/ 	.byte	0x04, 0x17
        /*004a*/ 	.short	(.L_21 - .L_20)
.L_20:
        /*004c*/ 	.word	0x00000000
        /*0050*/ 	.short	0x0003
        /*0052*/ 	.short	0x0018
        /*0054*/ 	.byte	0x00, 0xf4, 0x21, 0x00


	//----- nvinfo : EIATTR_KPARAM_INFO
	.align		4
.L_21:
        /*0058*/ 	.byte	0x04, 0x17
        /*005a*/ 	.short	(.L_23 - .L_22)
.L_22:
        /*005c*/ 	.word	0x00000000
        /*0060*/ 	.short	0x0002
        /*0062*/ 	.short	0x0010
        /*0064*/ 	.byte	0x00, 0xf4, 0x21, 0x00


	//----- nvinfo : EIATTR_KPARAM_INFO
	.align		4
.L_23:
        /*0068*/ 	.byte	0x04, 0x17
        /*006a*/ 	.short	(.L_25 - .L_24)
.L_24:
        /*006c*/ 	.word	0x00000000
        /*0070*/ 	.short	0x0001
        /*0072*/ 	.short	0x0008
        /*0074*/ 	.byte	0x00, 0xf4, 0x21, 0x00


	//----- nvinfo : EIATTR_KPARAM_INFO
	.align		4
.L_25:
        /*0078*/ 	.byte	0x04, 0x17
        /*007a*/ 	.short	(.L_27 - .L_26)
.L_26:
        /*007c*/ 	.word	0x00000000
        /*0080*/ 	.short	0x0000
        /*0082*/ 	.short	0x0000
        /*0084*/ 	.byte	0x00, 0xf4, 0x21, 0x00


	//----- nvinfo : EIATTR_SPARSE_MMA_MASK
	.align		4
.L_27:
        /*0088*/ 	.byte	0x03, 0x50
        /*008a*/ 	.short	0x0000


	//----- nvinfo : EIATTR_MAXREG_COUNT
	.align		4
        /*008c*/ 	.byte	0x03, 0x1b
        /*008e*/ 	.short	0x00ff


	//----- nvinfo : EIATTR_EXIT_INSTR_OFFSETS
	.align		4
        /*0090*/ 	.byte	0x04, 0x1c
        /*0092*/ 	.short	(.L_29 - .L_28)


	//   ....[0]....
.L_28:
        /*0094*/ 	.word	0x000007d0


	//----- nvinfo : EIATTR_REQNTID
	.align		4
.L_29:
        /*0098*/ 	.byte	0x04, 0x10
        /*009a*/ 	.short	(.L_31 - .L_30)
.L_30:
        /*009c*/ 	.word	0x00000080
        /*00a0*/ 	.word	0x00000001
        /*00a4*/ 	.word	0x00000001


	//----- nvinfo : EIATTR_CBANK_PARAM_SIZE
	.align		4
.L_31:
        /*00a8*/ 	.byte	0x03, 0x19
        /*00aa*/ 	.short	0x003c


	//----- nvinfo : EIATTR_PARAM_CBANK
	.align		4
        /*00ac*/ 	.byte	0x04, 0x0a
        /*00ae*/ 	.short	(.L_33 - .L_32)
	.align		4
.L_32:
        /*00b0*/ 	.word	index@(.nv.constant0.triton_poi_fused__native_batch_norm_legit_no_training_convolution_relu_8)
        /*00b4*/ 	.short	0x0210
        /*00b6*/ 	.short	0x003c


	//----- nvinfo : EIATTR_SW_WAR
	.align		4
.L_33:
        /*00b8*/ 	.byte	0x04, 0x36
        /*00ba*/ 	.short	(.L_35 - .L_34)
.L_34:
        /*00bc*/ 	.word	0x00000008
.L_35:


//--------------------- .nv.callgraph             --------------------------
	.section	.nv.callgraph,"",@"SHT_CUDA_CALLGRAPH"
	.align	4
	.sectionentsize	8
	.align		4
        /*0000*/ 	.word	0x00000000
	.align		4
        /*0004*/ 	.word	0xffffffff
	.align		4
        /*0008*/ 	.word	0x00000000
	.align		4
        /*000c*/ 	.word	0xfffffffe
	.align		4
        /*0010*/ 	.word	0x00000000
	.align		4
        /*0014*/ 	.word	0xfffffffd
	.align		4
        /*0018*/ 	.word	0x00000000
	.align		4
        /*001c*/ 	.word	0xfffffffc


//--------------------- .nv.constant4             --------------------------
	.section	.nv.constant4,"a",@progbits
	.align	8
	.align		8
.nv.constant4:
        /*0000*/ 	.dword	_$_str
	.align		8
        /*0008*/ 	.dword	_$_str_$_2


//--------------------- .text.triton_poi_fused__native_batch_norm_legit_no_training_convolution_relu_8 --------------------------
	.section	.text.triton_poi_fused__native_batch_norm_legit_no_training_convolution_relu_8,"ax",@progbits
	.align	128
        .global         triton_poi_fused__native_batch_norm_legit_no_training_convolution_relu_8
        .type           triton_poi_fused__native_batch_norm_legit_no_training_convolution_relu_8,@function
        .size           triton_poi_fused__native_batch_norm_legit_no_training_convolution_relu_8,(.L_x_1 - triton_poi_fused__native_batch_norm_legit_no_training_convolution_relu_8)
        .other          triton_poi_fused__native_batch_norm_legit_no_training_convolution_relu_8,@"STO_CUDA_ENTRY STV_DEFAULT"
triton_poi_fused__native_batch_norm_legit_no_training_convolution_relu_8:
.text.triton_poi_fused__native_batch_norm_legit_no_training_convolution_relu_8:
[----:B------:R-:W-:Y:S01]  /*0000*/  LDC R1, c[0x0][0x28] ;  /* 0x00000a00ff017b82 */ /* 0x000fe20000000800 */
[----:B------:R-:W1:Y:S01]  /*0010*/  S2R R0, SR_TID.X ;  /* 0x0000000000007919 */ /* 0x000e620000002100 */
[----:B------:R-:W-:-:S06]  /*0020*/  ULDC.64 UR4, c[0x0][0x208] ;  /* 0x0000820000047ab9 */ /* 0x000fcc0000000a00 */
[----:B------:R-:W2:Y:S01]  /*0030*/  LDC.64 R28, c[0x0][0x218] ;  /* 0x00008600ff1c7b82 */ /* 0x000ea20000000a00 */
[----:B------:R-:W3:Y:S07]  /*0040*/  S2R R5, SR_CTAID.X ;  /* 0x0000000000057919 */ /* 0x000eee0000002500 */
[----:B------:R-:W4:Y:S08]  /*0050*/  LDC.64 R26, c[0x0][0x220] ;  /* 0x00008800ff1a7b82 */ /* 0x000f300000000a00 */
[----:B------:R-:W5:Y:S01]  /*0060*/  LDC.64 R22, c[0x0][0x230] ;  /* 0x00008c00ff167b82 */ /* 0x000f620000000a00 */
[----:B-1----:R-:W-:-:S02]  /*0070*/  SHF.L.U32 R0, R0, 0x2, RZ ;  /* 0x0000000200007819 */ /* 0x002fc400000006ff */
[----:B---3--:R-:W-:Y:S02]  /*0080*/  SHF.R.S32.HI R3, RZ, 0x15, R5 ;  /* 0x00000015ff037819 */ /* 0x008fe40000011405 */
[----:B------:R-:W-:Y:S02]  /*0090*/  LOP3.LUT R0, R0, 0x1fc, RZ, 0xc0, !PT ;  /* 0x000001fc00007812 */ /* 0x000fe400078ec0ff */
[----:B------:R-:W-:Y:S02]  /*00a0*/  SGXT R3, R3, 0x1 ;  /* 0x000000010303781a */ /* 0x000fe40000000200 */
[----:B------:R-:W-:Y:S02]  /*00b0*/  LEA R0, R5, R0, 0xa ;  /* 0x0000000005007211 */ /* 0x000fe400078e50ff */
[----:B------:R-:W1:Y:S02]  /*00c0*/  LDC.64 R4, c[0x0][0x228] ;  /* 0x00008a00ff047b82 */ /* 0x000e640000000a00 */
[----:B------:R-:W-:-:S04]  /*00d0*/  LEA.HI R3, R3, R0, RZ, 0x8 ;  /* 0x0000000003037211 */ /* 0x000fc800078f40ff */
[--C-:B------:R-:W-:Y:S02]  /*00e0*/  SHF.R.S32.HI R9, RZ, 0x8, R3.reuse ;  /* 0x00000008ff097819 */ /* 0x100fe40000011403 */
[----:B------:R-:W-:Y:S02]  /*00f0*/  SHF.R.S32.HI R2, RZ, 0x1f, R3 ;  /* 0x0000001fff027819 */ /* 0x000fe40000011403 */
[----:B------:R-:W-:Y:S02]  /*0100*/  IADD3 R3, R3, 0x200, RZ ;  /* 0x0000020003037810 */ /* 0x000fe40007ffe0ff */
[----:B------:R-:W-:Y:S02]  /*0110*/  LEA.HI R6, R2, R9, RZ, 0xa ;  /* 0x0000000902067211 */ /* 0x000fe400078f50ff */
[--C-:B------:R-:W-:Y:S02]  /*0120*/  SHF.R.S32.HI R2, RZ, 0x8, R3.reuse ;  /* 0x00000008ff027819 */ /* 0x100fe40000011403 */
[----:B------:R-:W-:-:S02]  /*0130*/  SHF.R.S32.HI R3, RZ, 0x1f, R3 ;  /* 0x0000001fff037819 */ /* 0x000fc40000011403 */
[----:B------:R-:W-:Y:S02]  /*0140*/  LOP3.LUT R6, R6, 0xfffffc00, RZ, 0xc0, !PT ;  /* 0xfffffc0006067812 */ /* 0x000fe400078ec0ff */
[----:B------:R-:W-:Y:S02]  /*0150*/  LEA.HI R3, R3, R2, RZ, 0xa ;  /* 0x0000000203037211 */ /* 0x000fe400078f50ff */
[----:B------:R-:W-:Y:S02]  /*0160*/  IADD3 R9, R9, -R6, RZ ;  /* 0x8000000609097210 */ /* 0x000fe40007ffe0ff */
[----:B------:R-:W-:Y:S01]  /*0170*/  LOP3.LUT R3, R3, 0xfffffc00, RZ, 0xc0, !PT ;  /* 0xfffffc0003037812 */ /* 0x000fe200078ec0ff */
[----:B------:R-:W3:Y:S02]  /*0180*/  LDC.64 R6, c[0x0][0x210] ;  /* 0x00008400ff067b82 */ /* 0x000ee40000000a00 */
[----:B-1----:R-:W-:Y:S01]  /*0190*/  IMAD.WIDE R12, R9, 0x4, R4 ;  /* 0x00000004090c7825 */ /* 0x002fe200078e0204 */
[----:B------:R-:W-:-:S04]  /*01a0*/  IADD3 R3, R2, -R3, RZ ;  /* 0x8000000302037210 */ /* 0x000fc80007ffe0ff */
[----:B------:R-:W5:Y:S01]  /*01b0*/  LDG.E.EL R21, desc[UR4][R12.64] ;  /* 0x000000040c157981 */ /* 0x000f62000c2e1900 */
[----:B------:R-:W-:Y:S02]  /*01c0*/  IMAD.WIDE R24, R3, 0x4, R4 ;  /* 0x0000000403187825 */ /* 0x000fe400078e0204 */
[----:B------:R-:W1:Y:S04]  /*01d0*/  LDC.64 R4, c[0x0][0x238] ;  /* 0x00008e00ff047b82 */ /* 0x000e680000000a00 */
[----:B------:R-:W5:Y:S01]  /*01e0*/  LDG.E.EL R24, desc[UR4][R24.64] ;  /* 0x0000000418187981 */ /* 0x000f62000c2e1900 */
[----:B--2---:R-:W-:-:S05]  /*01f0*/  IMAD.WIDE R10, R9, 0x4, R28 ;  /* 0x00000004090a7825 */ /* 0x004fca00078e021c */
[----:B------:R4:W2:Y:S01]  /*0200*/  LDG.E.EL R19, desc[UR4][R10.64] ;  /* 0x000000040a137981 */ /* 0x0008a2000c2e1900 */
[----:B---3--:R-:W-:-:S05]  /*0210*/  IMAD.WIDE R6, R0, 0x4, R6 ;  /* 0x0000000400067825 */ /* 0x008fca00078e0206 */
[----:B------:R-:W2:Y:S01]  /*0220*/  LDG.E.128 R12, desc[UR4][R6.64] ;  /* 0x00000004060c7981 */ /* 0x000ea2000c1e1d00 */
[----:B----4-:R-:W-:-:S05]  /*0230*/  IMAD.WIDE R10, R9, 0x4, R26 ;  /* 0x00000004090a7825 */ /* 0x010fca00078e021a */
[----:B------:R-:W3:Y:S01]  /*0240*/  LDG.E.EL R18, desc[UR4][R10.64] ;  /* 0x000000040a127981 */ /* 0x000ee2000c2e1900 */
[----:B-----5:R-:W-:-:S04]  /*0250*/  IMAD.WIDE R16, R9, 0x4, R22 ;  /* 0x0000000409107825 */ /* 0x020fc800078e0216 */
[----:B01----:R-:W-:Y:S02]  /*0260*/  IMAD.WIDE R8, R9, 0x4, R4 ;  /* 0x0000000409087825 */ /* 0x003fe400078e0204 */
[----:B------:R-:W4:Y:S02]  /*0270*/  LDG.E.EL R17, desc[UR4][R16.64] ;  /* 0x0000000410117981 */ /* 0x000f24000c2e1900 */
[C---:B------:R-:W-:Y:S02]  /*0280*/  IMAD.WIDE R28, R3.reuse, 0x4, R28 ;  /* 0x00000004031c7825 */ /* 0x040fe400078e021c */
[----:B------:R-:W4:Y:S02]  /*0290*/  LDG.E.EL R20, desc[UR4][R8.64] ;  /* 0x0000000408147981 */ /* 0x000f24000c2e1900 */
[C---:B------:R-:W-:Y:S02]  /*02a0*/  IMAD.WIDE R26, R3.reuse, 0x4, R26 ;  /* 0x00000004031a7825 */ /* 0x040fe400078e021a */
[----:B------:R0:W5:Y:S04]  /*02b0*/  LDG.E.EL R16, desc[UR4][R28.64] ;  /* 0x000000041c107981 */ /* 0x000168000c2e1900 */
[----:B------:R-:W5:Y:S01]  /*02c0*/  LDG.E.128 R8, desc[UR4][R6.64+0x800] ;  /* 0x0008000406087981 */ /* 0x000f62000c1e1d00 */
[----:B------:R-:W-:-:S03]  /*02d0*/  IMAD.WIDE R4, R3, 0x4, R4 ;  /* 0x0000000403047825 */ /* 0x000fc600078e0204 */
[----:B------:R-:W4:Y:S01]  /*02e0*/  LDG.E.EL R2, desc[UR4][R26.64] ;  /* 0x000000041a027981 */ /* 0x000f22000c2e1900 */
[----:B------:R-:W-:-:S03]  /*02f0*/  IMAD.WIDE R22, R3, 0x4, R22 ;  /* 0x0000000403167825 */ /* 0x000fc600078e0216 */
[----:B------:R-:W4:Y:S04]  /*0300*/  LDG.E.EL R4, desc[UR4][R4.64] ;  /* 0x0000000404047981 */ /* 0x000f28000c2e1900 */
[----:B------:R1:W4:Y:S01]  /*0310*/  LDG.E.EL R3, desc[UR4][R22.64] ;  /* 0x0000000416037981 */ /* 0x000322000c2e1900 */
[----:B------:R-:W-:-:S04]  /*0320*/  FADD R21, R21, 9.9999997473787516356e-06 ;  /* 0x3727c5ac15157421 */ /* 0x000fc80000000000 */
[----:B------:R-:W1:Y:S01]  /*0330*/  MUFU.SQRT R25, R21 ;  /* 0x0000001500197308 */ /* 0x000e620000002000 */
[----:B------:R-:W-:-:S07]  /*0340*/  FADD R24, R24, 9.9999997473787516356e-06 ;  /* 0x3727c5ac18187421 */ /* 0x000fce0000000000 */
[----:B0-----:R-:W0:Y:S01]  /*0350*/  MUFU.SQRT R28, R24 ;  /* 0x00000018001c7308 */ /* 0x001e220000002000 */
[C---:B-1----:R-:W-:Y:S02]  /*0360*/  FSETP.GT.AND P0, PT, R25.reuse, 8.50705917302346158658e+37, PT ;  /* 0x7e8000001900780b */ /* 0x042fe40003f04000 */
[----:B------:R-:W-:Y:S02]  /*0370*/  FSETP.GEU.AND P2, PT, R25, 1.175494350822287508e-38, PT ;  /* 0x008000001900780b */ /* 0x000fe40003f4e000 */
[C---:B0-----:R-:W-:Y:S02]  /*0380*/  FSETP.GT.AND P1, PT, R28.reuse, 8.50705917302346158658e+37, PT ;  /* 0x7e8000001c00780b */ /* 0x041fe40003f24000 */
[----:B------:R-:W-:-:S07]  /*0390*/  FSETP.GEU.AND P3, PT, R28, 1.175494350822287508e-38, PT ;  /* 0x008000001c00780b */ /* 0x000fce0003f6e000 */
[----:B------:R-:W-:Y:S01]  /*03a0*/  @P0 FMUL R25, R25, 0.25 ;  /* 0x3e80000019190820 */ /* 0x000fe20000400000 */
[----:B------:R-:W-:-:S03]  /*03b0*/  HFMA2.MMA R24, -RZ, RZ, 1.625, 0 ;  /* 0x3e800000ff187435 */ /* 0x000fc600000001ff */
[----:B------:R-:W-:Y:S01]  /*03c0*/  @!P2 FMUL R25, R25, 16777216 ;  /* 0x4b8000001919a820 */ /* 0x000fe20000400000 */
[----:B------:R-:W-:-:S04]  /*03d0*/  @P1 FMUL R28, R28, 0.25 ;  /* 0x3e8000001c1c1820 */ /* 0x000fc80000400000 */
[----:B------:R-:W-:Y:S01]  /*03e0*/  @!P3 FMUL R28, R28, 16777216 ;  /* 0x4b8000001c1cb820 */ /* 0x000fe20000400000 */
[----:B------:R-:W0:Y:S01]  /*03f0*/  MUFU.RCP R25, R25 ;  /* 0x0000001900197308 */ /* 0x000e220000001000 */
[----:B------:R-:W-:-:S07]  /*0400*/  FSEL R22, R24, 1, P0 ;  /* 0x3f80000018167808 */ /* 0x000fce0000000000 */
[----:B------:R1:W5:Y:S01]  /*0410*/  MUFU.RCP R5, R28 ;  /* 0x0000001c00057308 */ /* 0x0003620000001000 */
[----:B------:R-:W-:Y:S01]  /*0420*/  FSEL R24, R24, 1, P1 ;  /* 0x3f80000018187808 */ /* 0x000fe20000800000 */
[----:B------:R-:W-:Y:S01]  /*0430*/  @!P2 FMUL R22, R22, 16777216 ;  /* 0x4b8000001616a820 */ /* 0x000fe20000400000 */
[--C-:B--2---:R-:W-:Y:S01]  /*0440*/  FADD R13, R13, R19.reuse ;  /* 0x000000130d0d7221 */ /* 0x104fe20000000000 */
[--C-:B------:R-:W-:Y:S01]  /*0450*/  FADD R12, R12, R19.reuse ;  /* 0x000000130c0c7221 */ /* 0x100fe20000000000 */
[--C-:B------:R-:W-:Y:S01]  /*0460*/  FADD R14, R14, R19.reuse ;  /* 0x000000130e0e7221 */ /* 0x100fe20000000000 */
[----:B------:R-:W-:Y:S01]  /*0470*/  @!P3 FMUL R24, R24, 16777216 ;  /* 0x4b8000001818b820 */ /* 0x000fe20000400000 */
[----:B------:R-:W-:Y:S01]  /*0480*/  FADD R15, R15, R19 ;  /* 0x000000130f0f7221 */ /* 0x000fe20000000000 */
[----:B0-----:R-:W-:Y:S01]  /*0490*/  FMUL R21, R25, R22 ;  /* 0x0000001619157220 */ /* 0x001fe20000400000 */
[C---:B---3--:R-:W-:Y:S01]  /*04a0*/  FADD R22, -R18.reuse, R12 ;  /* 0x0000000c12167221 */ /* 0x048fe20000000100 */
[C---:B------:R-:W-:Y:S01]  /*04b0*/  FADD R26, -R18.reuse, R14 ;  /* 0x0000000e121a7221 */ /* 0x040fe20000000100 */
[C---:B-1----:R-:W-:Y:S01]  /*04c0*/  FADD R28, -R18.reuse, R15 ;  /* 0x0000000f121c7221 */ /* 0x042fe20000000100 */
[----:B-----5:R-:W-:Y:S01]  /*04d0*/  FMUL R5, R5, R24 ;  /* 0x0000001805057220 */ /* 0x020fe20000400000 */
[----:B------:R-:W-:-:S02]  /*04e0*/  FADD R24, -R18, R13 ;  /* 0x0000000d12187221 */ /* 0x000fc40000000100 */
[----:B------:R-:W0:Y:S01]  /*04f0*/  LDC.64 R18, c[0x0][0x240] ;  /* 0x00009000ff127b82 */ /* 0x000e220000000a00 */
[C---:B------:R-:W-:Y:S01]  /*0500*/  FMUL R27, R21.reuse, R22 ;  /* 0x00000016151b7220 */ /* 0x040fe20000400000 */
[C---:B------:R-:W-:Y:S01]  /*0510*/  FMUL R24, R21.reuse, R24 ;  /* 0x0000001815187220 */ /* 0x040fe20000400000 */
[C---:B------:R-:W-:Y:S01]  /*0520*/  FMUL R23, R21.reuse, R26 ;  /* 0x0000001a15177220 */ /* 0x040fe20000400000 */
[----:B------:R-:W-:Y:S01]  /*0530*/  FMUL R25, R21, R28 ;  /* 0x0000001c15197220 */ /* 0x000fe20000400000 */
[--C-:B------:R-:W-:Y:S01]  /*0540*/  FADD R9, R9, R16.reuse ;  /* 0x0000001009097221 */ /* 0x100fe20000000000 */
[--C-:B------:R-:W-:Y:S01]  /*0550*/  FADD R8, R8, R16.reuse ;  /* 0x0000001008087221 */ /* 0x100fe20000000000 */
[--C-:B------:R-:W-:Y:S01]  /*0560*/  FADD R10, R10, R16.reuse ;  /* 0x000000100a0a7221 */ /* 0x100fe20000000000 */
[----:B------:R-:W-:Y:S01]  /*0570*/  FADD R11, R11, R16 ;  /* 0x000000100b0b7221 */ /* 0x000fe20000000000 */
[C-C-:B----4-:R-:W-:Y:S01]  /*0580*/  FFMA R22, R17.reuse, R24, R20.reuse ;  /* 0x0000001811167223 */ /* 0x150fe20000000014 */
[C-C-:B------:R-:W-:Y:S01]  /*0590*/  FFMA R21, R17.reuse, R27, R20.reuse ;  /* 0x0000001b11157223 */ /* 0x140fe20000000014 */
[C-C-:B------:R-:W-:Y:S01]  /*05a0*/  FFMA R23, R17.reuse, R23, R20.reuse ;  /* 0x0000001711177223 */ /* 0x140fe20000000014 */
[----:B------:R-:W-:Y:S01]  /*05b0*/  FFMA R17, R17, R25, R20 ;  /* 0x0000001911117223 */ /* 0x000fe20000000014 */
[C---:B------:R-:W-:Y:S01]  /*05c0*/  FADD R20, -R2.reuse, R9 ;  /* 0x0000000902147221 */ /* 0x040fe20000000100 */
[C---:B------:R-:W-:Y:S01]  /*05d0*/  FADD R16, -R2.reuse, R8 ;  /* 0x0000000802107221 */ /* 0x040fe20000000100 */
[C---:B------:R-:W-:Y:S01]  /*05e0*/  FADD R24, -R2.reuse, R10 ;  /* 0x0000000a02187221 */ /* 0x040fe20000000100 */
[----:B------:R-:W-:Y:S01]  /*05f0*/  FADD R2, -R2, R11 ;  /* 0x0000000b02027221 */ /* 0x000fe20000000100 */
[C---:B------:R-:W-:Y:S01]  /*0600*/  FMUL R20, R5.reuse, R20 ;  /* 0x0000001405147220 */ /* 0x040fe20000400000 */
[C---:B------:R-:W-:Y:S01]  /*0610*/  FMUL R29, R5.reuse, R16 ;  /* 0x00000010051d7220 */ /* 0x040fe20000400000 */
[C---:B------:R-:W-:Y:S01]  /*0620*/  FMUL R27, R5.reuse, R24 ;  /* 0x00000018051b7220 */ /* 0x040fe20000400000 */
[----:B------:R-:W-:Y:S01]  /*0630*/  FMUL R25, R5, R2 ;  /* 0x0000000205197220 */ /* 0x000fe20000400000 */
[C-C-:B------:R-:W-:Y:S01]  /*0640*/  FFMA R5, R3.reuse, R20, R4.reuse ;  /* 0x0000001403057223 */ /* 0x140fe20000000004 */
[C-C-:B------:R-:W-:Y:S01]  /*0650*/  FFMA R20, R3.reuse, R29, R4.reuse ;  /* 0x0000001d03147223 */ /* 0x140fe20000000004 */
[C-C-:B------:R-:W-:Y:S01]  /*0660*/  FFMA R24, R3.reuse, R27, R4.reuse ;  /* 0x0000001b03187223 */ /* 0x140fe20000000004 */
[----:B------:R-:W-:Y:S01]  /*0670*/  FFMA R25, R3, R25, R4 ;  /* 0x0000001903197223 */ /* 0x000fe20000000004 */
[----:B------:R-:W-:Y:S01]  /*0680*/  FSETP.GEU.AND P6, PT, R17, RZ, PT ;  /* 0x000000ff1100720b */ /* 0x000fe20003fce000 */
[----:B0-----:R-:W-:Y:S01]  /*0690*/  IMAD.WIDE R2, R0, 0x4, R18 ;  /* 0x0000000400027825 */ /* 0x001fe200078e0212 */
[----:B------:R-:W-:-:S02]  /*06a0*/  FSETP.GEU.AND P0, PT, R23, RZ, PT ;  /* 0x000000ff1700720b */ /* 0x000fc40003f0e000 */
[----:B------:R-:W-:Y:S02]  /*06b0*/  FSETP.GEU.AND P1, PT, R22, RZ, PT ;  /* 0x000000ff1600720b */ /* 0x000fe40003f2e000 */
[----:B------:R-:W-:Y:S02]  /*06c0*/  FSETP.GEU.AND P2, PT, R21, RZ, PT ;  /* 0x000000ff1500720b */ /* 0x000fe40003f4e000 */
[----:B------:R-:W-:Y:S02]  /*06d0*/  SEL R19, R17, RZ, P6 ;  /* 0x000000ff11137207 */ /* 0x000fe40003000000 */
[----:B------:R-:W-:Y:S02]  /*06e0*/  FSETP.GEU.AND P3, PT, R25, RZ, PT ;  /* 0x000000ff1900720b */ /* 0x000fe40003f6e000 */
[----:B------:R-:W-:Y:S02]  /*06f0*/  FSETP.GEU.AND P4, PT, R24, RZ, PT ;  /* 0x000000ff1800720b */ /* 0x000fe40003f8e000 */
[----:B------:R-:W-:-:S02]  /*0700*/  FSETP.GEU.AND P5, PT, R5, RZ, PT ;  /* 0x000000ff0500720b */ /* 0x000fc40003fae000 */
[----:B------:R-:W-:Y:S02]  /*0710*/  FSETP.GEU.AND P6, PT, R20, RZ, PT ;  /* 0x000000ff1400720b */ /* 0x000fe40003fce000 */
[----:B------:R-:W-:Y:S02]  /*0720*/  SEL R18, R23, RZ, P0 ;  /* 0x000000ff17127207 */ /* 0x000fe40000000000 */
[----:B------:R-:W-:Y:S02]  /*0730*/  SEL R17, R22, RZ, P1 ;  /* 0x000000ff16117207 */ /* 0x000fe40000800000 */
[----:B------:R-:W-:Y:S02]  /*0740*/  SEL R16, R21, RZ, P2 ;  /* 0x000000ff15107207 */ /* 0x000fe40001000000 */
[----:B------:R-:W-:Y:S02]  /*0750*/  SEL R23, R25, RZ, P3 ;  /* 0x000000ff19177207 */ /* 0x000fe40001800000 */
[----:B------:R-:W-:-:S02]  /*0760*/  SEL R22, R24, RZ, P4 ;  /* 0x000000ff18167207 */ /* 0x000fc40002000000 */
[----:B------:R-:W-:Y:S02]  /*0770*/  SEL R21, R5, RZ, P5 ;  /* 0x000000ff05157207 */ /* 0x000fe40002800000 */
[----:B------:R-:W-:Y:S01]  /*0780*/  SEL R20, R20, RZ, P6 ;  /* 0x000000ff14147207 */ /* 0x000fe20003000000 */
[----:B------:R-:W-:Y:S04]  /*0790*/  STG.E.128 desc[UR4][R6.64], R12 ;  /* 0x0000000c06007986 */ /* 0x000fe8000c101d04 */
[----:B------:R-:W-:Y:S04]  /*07a0*/  STG.E.128 desc[UR4][R6.64+0x800], R8 ;  /* 0x0008000806007986 */ /* 0x000fe8000c101d04 */
[----:B------:R-:W-:Y:S04]  /*07b0*/  STG.E.128 desc[UR4][R2.64], R16 ;  /* 0x0000001002007986 */ /* 0x000fe8000c101d04 */
[----:B------:R-:W-:Y:S01]  /*07c0*/  STG.E.128 desc[UR4][R2.64+0x800], R20 ;  /* 0x0008001402007986 */ /* 0x000fe2000c101d04 */
[----:B------:R-:W-:Y:S05]  /*07d0*/  EXIT ;  /* 0x000000000000794d */ /* 0x000fea0003800000 */
.L_x_0:
[----:B------:R-:W-:-:S00]  /*07e0*/  BRA `(.L_x_0) ;  /* 0xfffffffc00fc7947 */ /* 0x000fc0000383ffff */
[----:B------:R-:W-:-:S00]  /*07f0*/  NOP ;  /* 0x0000000000007918 */ /* 0x000fc00000000000 */
        /* <DEDUP_REMOVED lines=8> */
.L_x_1:


//--------------------- .nv.global.init           --------------------------
	.section	.nv.global.init,"aw",@progbits
.nv.global.init:
	.type		_$_str,@object
	.size		_$_str,(_$_str_$_2 - _$_str)
_$_str:
        /*0000*/ 	.byte	0x5f, 0x5f, 0x43, 0x55, 0x44, 0x41, 0x5f, 0x46, 0x54, 0x5a, 0x00
	.type		_$_str_$_2,@object
	.size		_$_str_$_2,(.L_1 - _$_str_$_2)
_$_str_$_2:
        /*000b*/ 	.byte	0x5f, 0x5f, 0x43, 0x55, 0x44, 0x41, 0x5f, 0x50, 0x52, 0x45, 0x43, 0x5f, 0x53, 0x51, 0x52, 0x54
        /*001b*/ 	.byte	0x00
.L_1:


//--------------------- .nv.constant0.triton_poi_fused__native_batch_norm_legit_no_training_convolution_relu_8 --------------------------
	.section	.nv.constant0.triton_poi_fused__native_batch_norm_legit_no_training_convolution_relu_8,"a",@progbits
	.sectionflags	@""
	.align	4
.nv.constant0.triton_poi_fused__native_batch_norm_legit_no_training_convolution_relu_8:
	.zero		588
